	.headerflags	@"EF_CUDA_TEXMODE_UNIFIED EF_CUDA_64BIT_ADDRESS EF_CUDA_ACCELERATORS EF_CUDA_SM90 EF_CUDA_VIRTUAL_SM(EF_CUDA_SM90)"
	.elftype	@"ET_EXEC"


//--------------------- .nv.info                  --------------------------
	.section	.nv.info,"",@"SHT_CUDA_INFO"
	.align	4


	//----- nvinfo : EIATTR_REGCOUNT
	.align		4
        /*0000*/ 	.byte	0x04, 0x2f
        /*0002*/ 	.short	(.L_3 - .L_2)
	.align		4
.L_2:
        /*0004*/ 	.word	index@(triton_poi_fused__native_batch_norm_legit_no_training_add_relu_25)
        /*0008*/ 	.word	0x00000020


	//----- nvinfo : EIATTR_MIN_STACK_SIZE
	.align		4
.L_3:
        /*000c*/ 	.byte	0x04, 0x12
        /*000e*/ 	.short	(.L_5 - .L_4)
	.align		4
.L_4:
        /*0010*/ 	.word	index@(triton_poi_fused__native_batch_norm_legit_no_training_add_relu_25)
        /*0014*/ 	.word	0x00000000


	//----- nvinfo : EIATTR_FRAME_SIZE
	.align		4
.L_5:
        /*0018*/ 	.byte	0x04, 0x11
        /*001a*/ 	.short	(.L_7 - .L_6)
	.align		4
.L_6:
        /*001c*/ 	.word	index@(triton_poi_fused__native_batch_norm_legit_no_training_add_relu_25)
        /*0020*/ 	.word	0x00000000


	//----- nvinfo : EIATTR_MIN_STACK_SIZE
	.align		4
.L_7:
        /*0024*/ 	.byte	0x04, 0x12
        /*0026*/ 	.short	(.L_9 - .L_8)
	.align		4
.L_8:
        /*0028*/ 	.word	index@(triton_poi_fused__native_batch_norm_legit_no_training_add_relu_25)
        /*002c*/ 	.word	0x00000000
.L_9:


//--------------------- .nv.info.triton_poi_fused__native_batch_norm_legit_no_training_add_relu_25 --------------------------
	.section	.nv.info.triton_poi_fused__native_batch_norm_legit_no_training_add_relu_25,"",@"SHT_CUDA_INFO"
	.sectionflags	@""
	.align	4


	//----- nvinfo : EIATTR_CUDA_API_VERSION
	.align		4
        /*0000*/ 	.byte	0x04, 0x37
        /*0002*/ 	.short	(.L_11 - .L_10)
.L_10:
        /*0004*/ 	.word	0x0000007c


	//----- nvinfo : EIATTR_KPARAM_INFO
	.align		4
.L_11:
        /*0008*/ 	.byte	0x04, 0x17
        /*000a*/ 	.short	(.L_13 - .L_12)
.L_12:
        /*000c*/ 	.word	0x00000000
        /*0010*/ 	.short	0x0008
        /*0012*/ 	.short	0x003c
        /*0014*/ 	.byte	0x00, 0xf0, 0x11, 0x00


	//----- nvinfo : EIATTR_KPARAM_INFO
	.align		4
.L_13:
        /*0018*/ 	.byte	0x04, 0x17
        /*001a*/ 	.short	(.L_15 - .L_14)
.L_14:
        /*001c*/ 	.word	0x00000000
        /*0020*/ 	.short	0x0007
        /*0022*/ 	.short	0x0038
        /*0024*/ 	.byte	0x00, 0xf0, 0x11, 0x00


	//----- nvinfo : EIATTR_KPARAM_INFO
	.align		4
.L_15:
        /*0028*/ 	.byte	0x04, 0x17
        /*002a*/ 	.short	(.L_17 - .L_16)
.L_16:
        /*002c*/ 	.word	0x00000000
        /*0030*/ 	.short	0x0006
        /*0032*/ 	.short	0x0030
        /*0034*/ 	.byte	0x00, 0xf4, 0x21, 0x00


	//----- nvinfo : EIATTR_KPARAM_INFO
	.align		4
.L_17:
        /*0038*/ 	.byte	0x04, 0x17
        /*003a*/ 	.short	(.L_19 - .L_18)
.L_18:
        /*003c*/ 	.word	0x00000000
        /*0040*/ 	.short	0x0005
        /*0042*/ 	.short	0x0028
        /*0044*/ 	.byte	0x00, 0xf4, 0x21, 0x00


	//----- nvinfo : EIATTR_KPARAM_INFO
	.align		4
.L_19:
        /*0048*/ 	.byte	0x04, 0x17
        /*004a*/ 	.short	(.L_21 - .L_20)
.L_20:
        /*004c*/ 	.word	0x00000000
        /*0050*/ 	.short	0x0004
        /*0052*/ 	.short	0x0020
        /*0054*/ 	.byte	0x00, 0xf4, 0x21, 0x00


	//----- nvinfo : EIATTR_KPARAM_INFO
	.align		4
.L_21:
        /*0058*/ 	.byte	0x04, 0x17
        /*005a*/ 	.short	(.L_23 - .L_22)
.L_22:
        /*005c*/ 	.word	0x00000000
        /*0060*/ 	.short	0x0003
        /*0062*/ 	.short	0x0018
        /*0064*/ 	.byte	0x00, 0xf4, 0x21, 0x00


	//----- nvinfo : EIATTR_KPARAM_INFO
	.align		4
.L_23:
        /*0068*/ 	.byte	0x04, 0x17
        /*006a*/ 	.short	(.L_25 - .L_24)
.L_24:
        /*006c*/ 	.word	0x00000000
        /*0070*/ 	.short	0x0002
        /*0072*/ 	.short	0x0010
        /*0074*/ 	.byte	0x00, 0xf4, 0x21, 0x00


	//----- nvinfo : EIATTR_KPARAM_INFO
	.align		4
.L_25:
        /*0078*/ 	.byte	0x04, 0x17
        /*007a*/ 	.short	(.L_27 - .L_26)
.L_26:
        /*007c*/ 	.word	0x00000000
        /*0080*/ 	.short	0x0001
        /*0082*/ 	.short	0x0008
        /*0084*/ 	.byte	0x00, 0xf4, 0x21, 0x00


	//----- nvinfo : EIATTR_KPARAM_INFO
	.align		4
.L_27:
        /*0088*/ 	.byte	0x04, 0x17
        /*008a*/ 	.short	(.L_29 - .L_28)
.L_28:
        /*008c*/ 	.word	0x00000000
        /*0090*/ 	.short	0x0000
        /*0092*/ 	.short	0x0000
        /*0094*/ 	.byte	0x00, 0xf4, 0x21, 0x00


	//----- nvinfo : EIATTR_SPARSE_MMA_MASK
	.align		4
.L_29:
        /*0098*/ 	.byte	0x03, 0x50
        /*009a*/ 	.short	0x0000


	//----- nvinfo : EIATTR_MAXREG_COUNT
	.align		4
        /*009c*/ 	.byte	0x03, 0x1b
        /*009e*/ 	.short	0x00ff


	//----- nvinfo : EIATTR_EXIT_INSTR_OFFSETS
	.align		4
        /*00a0*/ 	.byte	0x04, 0x1c
        /*00a2*/ 	.short	(.L_31 - .L_30)


	//   ....[0]....
.L_30:
        /*00a4*/ 	.word	0x00000ba0


	//   ....[1]....
        /*00a8*/ 	.word	0x00000bf0


	//----- nvinfo : EIATTR_REQNTID
	.align		4
.L_31:
        /*00ac*/ 	.byte	0x04, 0x10
        /*00ae*/ 	.short	(.L_33 - .L_32)
.L_32:
        /*00b0*/ 	.word	0x00000080
        /*00b4*/ 	.word	0x00000001
        /*00b8*/ 	.word	0x00000001


	//----- nvinfo : EIATTR_CBANK_PARAM_SIZE
	.align		4
.L_33:
        /*00bc*/ 	.byte	0x03, 0x19
        /*00be*/ 	.short	0x0040


	//----- nvinfo : EIATTR_PARAM_CBANK
	.align		4
        /*00c0*/ 	.byte	0x04, 0x0a
        /*00c2*/ 	.short	(.L_35 - .L_34)
	.align		4
.L_34:
        /*00c4*/ 	.word	index@(.nv.constant0.triton_poi_fused__native_batch_norm_legit_no_training_add_relu_25)
        /*00c8*/ 	.short	0x0210
        /*00ca*/ 	.short	0x0040


	//----- nvinfo : EIATTR_SW_WAR
	.align		4
.L_35:
        /*00cc*/ 	.byte	0x04, 0x36
        /*00ce*/ 	.short	(.L_37 - .L_36)
.L_36:
        /*00d0*/ 	.word	0x00000008
.L_37:


//--------------------- .nv.callgraph             --------------------------
	.section	.nv.callgraph,"",@"SHT_CUDA_CALLGRAPH"
	.align	4
	.sectionentsize	8
	.align		4
        /*0000*/ 	.word	0x00000000
	.align		4
        /*0004*/ 	.word	0xffffffff
	.align		4
        /*0008*/ 	.word	0x00000000
	.align		4
        /*000c*/ 	.word	0xfffffffe
	.align		4
        /*0010*/ 	.word	0x00000000
	.align		4
        /*0014*/ 	.word	0xfffffffd
	.align		4
        /*0018*/ 	.word	0x00000000
	.align		4
        /*001c*/ 	.word	0xfffffffc


//--------------------- .nv.constant4             --------------------------
	.section	.nv.constant4,"a",@progbits
	.align	8
	.align		8
.nv.constant4:
        /*0000*/ 	.dword	_$_str
	.align		8
        /*0008*/ 	.dword	_$_str_$_2


//--------------------- .text.triton_poi_fused__native_batch_norm_legit_no_training_add_relu_25 --------------------------
	.section	.text.triton_poi_fused__native_batch_norm_legit_no_training_add_relu_25,"ax",@progbits
	.sectionflags	@"SHF_BARRIERS=1"
	.align	128
        .global         triton_poi_fused__native_batch_norm_legit_no_training_add_relu_25
        .type           triton_poi_fused__native_batch_norm_legit_no_training_add_relu_25,@function
        .size           triton_poi_fused__native_batch_norm_legit_no_training_add_relu_25,(.L_x_1 - triton_poi_fused__native_batch_norm_legit_no_training_add_relu_25)
        .other          triton_poi_fused__native_batch_norm_legit_no_training_add_relu_25,@"STO_CUDA_ENTRY STV_DEFAULT"
triton_poi_fused__native_batch_norm_legit_no_training_add_relu_25:
.text.triton_poi_fused__native_batch_norm_legit_no_training_add_relu_25:
[----:B------:R-:W0:Y:S01]  /*0000*/  LDC R1, c[0x0][0x28] ;  /* 0x00000a00ff017b82 */ /* 0x000e220000000800 */
[----:B------:R-:W1:Y:S07]  /*0010*/  S2R R2, SR_CTAID.X ;  /* 0x0000000000027919 */ /* 0x000e6e0000002500 */
[----:B------:R-:W2:Y:S01]  /*0020*/  LDC.64 R6, c[0x0][0x210] ;  /* 0x00008400ff067b82 */ /* 0x000ea20000000a00 */
[----:B------:R-:W-:Y:S02]  /*0030*/  CS2R R8, SRZ ;  /* 0x0000000000087805 */ /* 0x000fe4000001ff00 */
[----:B------:R-:W-:Y:S01]  /*0040*/  CS2R R10, SRZ ;  /* 0x00000000000a7805 */ /* 0x000fe2000001ff00 */
[----:B------:R-:W3:Y:S01]  /*0050*/  S2R R0, SR_TID.X ;  /* 0x0000000000007919 */ /* 0x000ee20000002100 */
[----:B------:R-:W4:Y:S03]  /*0060*/  S2R R24, SR_CTAID.Y ;  /* 0x0000000000187919 */ /* 0x000f260000002600 */
[----:B------:R-:W5:Y:S08]  /*0070*/  LDC.64 R4, c[0x0][0x218] ;  /* 0x00008600ff047b82 */ /* 0x000f700000000a00 */
[----:B------:R-:W5:Y:S01]  /*0080*/  LDC.64 R26, c[0x0][0x220] ;  /* 0x00008800ff1a7b82 */ /* 0x000f620000000a00 */
[----:B------:R-:W-:Y:S01]  /*0090*/  ULDC.64 UR6, c[0x0][0x208] ;  /* 0x0000820000067ab9 */ /* 0x000fe20000000a00 */
[----:B-1----:R-:W-:-:S02]  /*00a0*/  IMAD.SHL.U32 R2, R2, 0x40, RZ ;  /* 0x0000004002027824 */ /* 0x002fc400078e00ff */
[----:B---3--:R-:W-:Y:S01]  /*00b0*/  IMAD.SHL.U32 R3, R0, 0x4, RZ ;  /* 0x0000000400037824 */ /* 0x008fe200078e00ff */
[----:B------:R-:W-:Y:S01]  /*00c0*/  SHF.R.U32.HI R13, RZ, 0x4, R0 ;  /* 0x00000004ff0d7819 */ /* 0x000fe20000011600 */
[----:B----4-:R-:W-:-:S03]  /*00d0*/  IMAD.SHL.U32 R24, R24, 0x10, RZ ;  /* 0x0000001018187824 */ /* 0x010fc600078e00ff */
[----:B------:R-:W-:Y:S02]  /*00e0*/  LOP3.LUT R22, R2, 0x3c, R3, 0xf8, !PT ;  /* 0x0000003c02167812 */ /* 0x000fe400078ef803 */
[----:B------:R-:W-:Y:S02]  /*00f0*/  SGXT.U32 R13, R13, 0x3 ;  /* 0x000000030d0d781a */ /* 0x000fe40000000000 */
[----:B------:R-:W-:Y:S02]  /*0100*/  ISETP.GE.AND P2, PT, R22, 0x200, PT ;  /* 0x000002001600780c */ /* 0x000fe40003f46270 */
[----:B------:R-:W-:Y:S02]  /*0110*/  LOP3.LUT R21, R24, R13, RZ, 0xfc, !PT ;  /* 0x0000000d18157212 */ /* 0x000fe400078efcff */
[----:B------:R-:W-:Y:S02]  /*0120*/  LOP3.LUT R17, R24, 0x8, R13, 0xfe, !PT ;  /* 0x0000000818117812 */ /* 0x000fe400078efe0d */
[----:B------:R-:W-:-:S02]  /*0130*/  ISETP.LT.AND P1, PT, R21, 0x10, !P2 ;  /* 0x000000101500780c */ /* 0x000fc40005721270 */
[----:B------:R-:W-:Y:S01]  /*0140*/  LEA R21, R21, R22, 0x9 ;  /* 0x0000001615157211 */ /* 0x000fe200078e48ff */
[C---:B------:R-:W-:Y:S01]  /*0150*/  IMAD R20, R17.reuse, 0x200, R22 ;  /* 0x0000020011147824 */ /* 0x040fe200078e0216 */
[----:B------:R-:W-:Y:S02]  /*0160*/  ISETP.LT.AND P0, PT, R17, 0x10, !P2 ;  /* 0x000000101100780c */ /* 0x000fe40005701270 */
[----:B------:R-:W-:Y:S02]  /*0170*/  CS2R R16, SRZ ;  /* 0x0000000000107805 */ /* 0x000fe4000001ff00 */
[----:B------:R-:W-:Y:S01]  /*0180*/  CS2R R18, SRZ ;  /* 0x0000000000127805 */ /* 0x000fe2000001ff00 */
[----:B--2---:R-:W-:-:S04]  /*0190*/  IMAD.WIDE R28, R21, 0x4, R6 ;  /* 0x00000004151c7825 */ /* 0x004fc800078e0206 */
[C---:B-----5:R-:W-:Y:S01]  /*01a0*/  IMAD.WIDE R4, R22.reuse, 0x4, R4 ;  /* 0x0000000416047825 */ /* 0x060fe200078e0204 */
[----:B------:R1:W2:Y:S01]  /*01b0*/  @P1 LDG.E.EL.128 R8, desc[UR6][R28.64] ;  /* 0x000000061c081981 */ /* 0x0002a2000c2e1d00 */
[----:B------:R-:W-:Y:S02]  /*01c0*/  CS2R R12, SRZ ;  /* 0x00000000000c7805 */ /* 0x000fe4000001ff00 */
[----:B0-----:R-:W-:Y:S01]  /*01d0*/  IMAD.WIDE R26, R22, 0x4, R26 ;  /* 0x00000004161a7825 */ /* 0x001fe200078e021a */
[----:B------:R-:W-:Y:S01]  /*01e0*/  CS2R R14, SRZ ;  /* 0x00000000000e7805 */ /* 0x000fe2000001ff00 */
[----:B------:R0:W3:Y:S02]  /*01f0*/  @!P2 LDG.E.EL.128 R16, desc[UR6][R4.64] ;  /* 0x000000060410a981 */ /* 0x0000e4000c2e1d00 */
[----:B-1----:R-:W-:Y:S01]  /*0200*/  IMAD.WIDE R28, R20, 0x4, R6 ;  /* 0x00000004141c7825 */ /* 0x002fe200078e0206 */
[----:B------:R-:W-:Y:S02]  /*0210*/  CS2R R6, SRZ ;  /* 0x0000000000067805 */ /* 0x000fe4000001ff00 */
[----:B0-----:R-:W-:-:S02]  /*0220*/  CS2R R4, SRZ ;  /* 0x0000000000047805 */ /* 0x001fc4000001ff00 */
[----:B------:R0:W3:Y:S04]  /*0230*/  @P0 LDG.E.EL.128 R12, desc[UR6][R28.64] ;  /* 0x000000061c0c0981 */ /* 0x0000e8000c2e1d00 */
[----:B------:R-:W4:Y:S02]  /*0240*/  @!P2 LDG.E.EL.128 R4, desc[UR6][R26.64] ;  /* 0x000000061a04a981 */ /* 0x000f24000c2e1d00 */
[----:B----4-:R-:W-:-:S04]  /*0250*/  FADD R23, R5, 9.9999997473787516356e-06 ;  /* 0x3727c5ac05177421 */ /* 0x010fc80000000000 */
[----:B------:R-:W1:Y:S01]  /*0260*/  MUFU.SQRT R27, R23 ;  /* 0x00000017001b7308 */ /* 0x000e620000002000 */
[----:B------:R-:W-:Y:S01]  /*0270*/  FADD R25, R6, 9.9999997473787516356e-06 ;  /* 0x3727c5ac06197421 */ /* 0x000fe20000000000 */
[----:B------:R-:W-:-:S06]  /*0280*/  FADD R7, R7, 9.9999997473787516356e-06 ;  /* 0x3727c5ac07077421 */ /* 0x000fcc0000000000 */
[----:B0-----:R-:W0:Y:S01]  /*0290*/  MUFU.SQRT R28, R25 ;  /* 0x00000019001c7308 */ /* 0x001e220000002000 */
[----:B-1----:R-:W-:-:S07]  /*02a0*/  FSETP.GT.AND P6, PT, R27, 8.50705917302346158658e+37, PT ;  /* 0x7e8000001b00780b */ /* 0x002fce0003fc4000 */
[----:B------:R-:W1:Y:S01]  /*02b0*/  MUFU.SQRT R6, R7 ;  /* 0x0000000700067308 */ /* 0x000e620000002000 */
[----:B------:R-:W-:Y:S01]  /*02c0*/  FSETP.GEU.AND P3, PT, R27, 1.175494350822287508e-38, PT ;  /* 0x008000001b00780b */ /* 0x000fe20003f6e000 */
[----:B------:R-:W-:-:S05]  /*02d0*/  IMAD.MOV.U32 R5, RZ, RZ, 0x3e800000 ;  /* 0x3e800000ff057424 */ /* 0x000fca00078e00ff */
[----:B------:R-:W-:Y:S02]  /*02e0*/  FSEL R23, R5, 1, P6 ;  /* 0x3f80000005177808 */ /* 0x000fe40003000000 */
[----:B0-----:R-:W-:Y:S01]  /*02f0*/  FSETP.GT.AND P4, PT, R28, 8.50705917302346158658e+37, PT ;  /* 0x7e8000001c00780b */ /* 0x001fe20003f84000 */
[----:B------:R-:W-:Y:S01]  /*0300*/  @P6 FMUL R27, R27, 0.25 ;  /* 0x3e8000001b1b6820 */ /* 0x000fe20000400000 */
[----:B-1----:R-:W-:-:S03]  /*0310*/  FSETP.GT.AND P6, PT, R6, 8.50705917302346158658e+37, PT ;  /* 0x7e8000000600780b */ /* 0x002fc60003fc4000 */
[----:B------:R-:W-:Y:S01]  /*0320*/  @!P3 FMUL R27, R27, 16777216 ;  /* 0x4b8000001b1bb820 */ /* 0x000fe20000400000 */
[----:B------:R-:W-:Y:S01]  /*0330*/  @!P3 FMUL R23, R23, 16777216 ;  /* 0x4b8000001717b820 */ /* 0x000fe20000400000 */
[----:B------:R-:W-:Y:S02]  /*0340*/  FSETP.GEU.AND P5, PT, R28, 1.175494350822287508e-38, PT ;  /* 0x008000001c00780b */ /* 0x000fe40003fae000 */
[----:B------:R-:W-:-:S04]  /*0350*/  FSETP.GEU.AND P3, PT, R6, 1.175494350822287508e-38, PT ;  /* 0x008000000600780b */ /* 0x000fc80003f6e000 */
[----:B------:R-:W-:Y:S02]  /*0360*/  @P4 FMUL R28, R28, 0.25 ;  /* 0x3e8000001c1c4820 */ /* 0x000fe40000400000 */
[----:B------:R-:W-:-:S05]  /*0370*/  @P6 FMUL R6, R6, 0.25 ;  /* 0x3e80000006066820 */ /* 0x000fca0000400000 */
[----:B------:R-:W-:Y:S02]  /*0380*/  @!P5 FMUL R28, R28, 16777216 ;  /* 0x4b8000001c1cd820 */ /* 0x000fe40000400000 */
[----:B------:R-:W-:Y:S01]  /*0390*/  @!P3 FMUL R6, R6, 16777216 ;  /* 0x4b8000000606b820 */ /* 0x000fe20000400000 */
[C---:B---3--:R-:W-:Y:S01]  /*03a0*/  FADD R14, -R18.reuse, R14 ;  /* 0x0000000e120e7221 */ /* 0x048fe20000000100 */
[C---:B------:R-:W-:Y:S01]  /*03b0*/  FADD R15, -R19.reuse, R15 ;  /* 0x0000000f130f7221 */ /* 0x040fe20000000100 */
[----:B--2---:R-:W-:Y:S01]  /*03c0*/  FADD R11, -R19, R11 ;  /* 0x0000000b130b7221 */ /* 0x004fe20000000100 */
[----:B------:R-:W-:Y:S01]  /*03d0*/  FADD R18, -R18, R10 ;  /* 0x0000000a12127221 */ /* 0x000fe20000000100 */
[----:B------:R0:W1:Y:S08]  /*03e0*/  MUFU.RCP R19, R28 ;  /* 0x0000001c00137308 */ /* 0x0000700000001000 */
[----:B------:R2:W3:Y:S01]  /*03f0*/  MUFU.RCP R10, R6 ;  /* 0x00000006000a7308 */ /* 0x0004e20000001000 */
[----:B0-----:R-:W0:Y:S01]  /*0400*/  LDC.64 R28, c[0x0][0x230] ;  /* 0x00008c00ff1c7b82 */ /* 0x001e220000000a00 */
[----:B------:R-:W-:-:S07]  /*0410*/  FADD R25, -R16, R12 ;  /* 0x0000000c10197221 */ /* 0x000fce0000000100 */
[----:B--2---:R-:W2:Y:S01]  /*0420*/  LDC.64 R6, c[0x0][0x228] ;  /* 0x00008a00ff067b82 */ /* 0x004ea20000000a00 */
[----:B------:R-:W4:Y:S01]  /*0430*/  MUFU.RCP R27, R27 ;  /* 0x0000001b001b7308 */ /* 0x000f220000001000 */
[C---:B------:R-:W-:Y:S01]  /*0440*/  FADD R13, -R17.reuse, R13 ;  /* 0x0000000d110d7221 */ /* 0x040fe20000000100 */
[----:B------:R-:W-:Y:S01]  /*0450*/  FADD R9, -R17, R9 ;  /* 0x0000000911097221 */ /* 0x000fe20000000100 */
[C---:B------:R-:W-:Y:S02]  /*0460*/  FSEL R12, R5.reuse, 1, P4 ;  /* 0x3f800000050c7808 */ /* 0x040fe40002000000 */
[----:B------:R-:W-:-:S03]  /*0470*/  FSEL R17, R5, 1, P6 ;  /* 0x3f80000005117808 */ /* 0x000fc60003000000 */
[----:B------:R-:W-:Y:S02]  /*0480*/  @!P5 FMUL R12, R12, 16777216 ;  /* 0x4b8000000c0cd820 */ /* 0x000fe40000400000 */
[----:B------:R-:W-:Y:S01]  /*0490*/  @!P3 FMUL R17, R17, 16777216 ;  /* 0x4b8000001111b820 */ /* 0x000fe20000400000 */
[----:B------:R-:W-:Y:S01]  /*04a0*/  FADD R26, -R16, R8 ;  /* 0x00000008101a7221 */ /* 0x000fe20000000100 */
[----:B-1----:R-:W-:Y:S02]  /*04b0*/  FMUL R19, R19, R12 ;  /* 0x0000000c13137220 */ /* 0x002fe40000400000 */
[----:B---3--:R-:W-:Y:S01]  /*04c0*/  FMUL R10, R10, R17 ;  /* 0x000000110a0a7220 */ /* 0x008fe20000400000 */
[----:B----4-:R-:W-:Y:S01]  /*04d0*/  FMUL R8, R27, R23 ;  /* 0x000000171b087220 */ /* 0x010fe20000400000 */
[C---:B------:R-:W-:Y:S01]  /*04e0*/  FMUL R18, R19.reuse, R18 ;  /* 0x0000001213127220 */ /* 0x040fe20000400000 */
[----:B------:R-:W-:Y:S01]  /*04f0*/  FMUL R19, R19, R14 ;  /* 0x0000000e13137220 */ /* 0x000fe20000400000 */
[----:B------:R-:W-:Y:S01]  /*0500*/  FMUL R23, R10, R11 ;  /* 0x0000000b0a177220 */ /* 0x000fe20000400000 */
[C---:B------:R-:W-:Y:S01]  /*0510*/  FMUL R16, R8.reuse, R9 ;  /* 0x0000000908107220 */ /* 0x040fe20000400000 */
[----:B------:R-:W-:Y:S01]  /*0520*/  FMUL R17, R8, R13 ;  /* 0x0000000d08117220 */ /* 0x000fe20000400000 */
[----:B------:R-:W-:Y:S01]  /*0530*/  FMUL R27, R10, R15 ;  /* 0x0000000f0a1b7220 */ /* 0x000fe20000400000 */
[----:B------:R-:W-:-:S02]  /*0540*/  CS2R R8, SRZ ;  /* 0x0000000000087805 */ /* 0x000fc4000001ff00 */
[----:B------:R-:W-:Y:S02]  /*0550*/  CS2R R10, SRZ ;  /* 0x00000000000a7805 */ /* 0x000fe4000001ff00 */
[----:B------:R-:W-:Y:S02]  /*0560*/  CS2R R12, SRZ ;  /* 0x00000000000c7805 */ /* 0x000fe4000001ff00 */
[----:B------:R-:W-:Y:S01]  /*0570*/  CS2R R14, SRZ ;  /* 0x00000000000e7805 */ /* 0x000fe2000001ff00 */
[----:B--2---:R-:W-:-:S04]  /*0580*/  IMAD.WIDE R6, R22, 0x4, R6 ;  /* 0x0000000416067825 */ /* 0x004fc800078e0206 */
[----:B0-----:R-:W-:Y:S01]  /*0590*/  IMAD.WIDE R28, R22, 0x4, R28 ;  /* 0x00000004161c7825 */ /* 0x001fe200078e021c */
[----:B------:R0:W2:Y:S04]  /*05a0*/  @!P2 LDG.E.EL.128 R8, desc[UR6][R6.64] ;  /* 0x000000060608a981 */ /* 0x0000a8000c2e1d00 */
[----:B------:R-:W2:Y:S01]  /*05b0*/  @!P2 LDG.E.EL.128 R12, desc[UR6][R28.64] ;  /* 0x000000061c0ca981 */ /* 0x000ea2000c2e1d00 */
[----:B0-----:R-:W0:Y:S08]  /*05c0*/  LDC.64 R6, c[0x0][0x238] ;  /* 0x00008e00ff067b82 */ /* 0x001e300000000a00 */
[----:B------:R-:W1:Y:S01]  /*05d0*/  S2UR UR5, SR_CgaCtaId ;  /* 0x00000000000579c3 */ /* 0x000e620000008800 */
[-CC-:B--2---:R-:W-:Y:S01]  /*05e0*/  FFMA R27, R27, R11.reuse, R15.reuse ;  /* 0x0000000b1b1b7223 */ /* 0x184fe2000000000f */
[----:B------:R-:W-:Y:S01]  /*05f0*/  FFMA R15, R23, R11, R15 ;  /* 0x0000000b170f7223 */ /* 0x000fe2000000000f */
[-CC-:B------:R-:W-:Y:S01]  /*0600*/  FFMA R11, R19, R10.reuse, R14.reuse ;  /* 0x0000000a130b7223 */ /* 0x180fe2000000000e */
[----:B------:R-:W-:Y:S01]  /*0610*/  FFMA R10, R18, R10, R14 ;  /* 0x0000000a120a7223 */ /* 0x000fe2000000000e */
[-CC-:B------:R-:W-:Y:S01]  /*0620*/  FFMA R14, R17, R9.reuse, R13.reuse ;  /* 0x00000009110e7223 */ /* 0x180fe2000000000d */
[----:B------:R-:W-:Y:S01]  /*0630*/  FFMA R9, R16, R9, R13 ;  /* 0x0000000910097223 */ /* 0x000fe2000000000d */
[----:B------:R-:W-:-:S02]  /*0640*/  CS2R R16, SRZ ;  /* 0x0000000000107805 */ /* 0x000fc4000001ff00 */
[----:B------:R-:W-:Y:S01]  /*0650*/  CS2R R18, SRZ ;  /* 0x0000000000127805 */ /* 0x000fe2000001ff00 */
[----:B0-----:R-:W-:-:S04]  /*0660*/  IMAD.WIDE R22, R21, 0x4, R6 ;  /* 0x0000000415167825 */ /* 0x001fc800078e0206 */
[----:B------:R-:W-:Y:S01]  /*0670*/  IMAD.WIDE R6, R20, 0x4, R6 ;  /* 0x0000000414067825 */ /* 0x000fe200078e0206 */
[----:B------:R0:W2:Y:S01]  /*0680*/  @P1 LDG.E.EL.128 R16, desc[UR6][R22.64] ;  /* 0x0000000616101981 */ /* 0x0000a2000c2e1d00 */
[----:B------:R-:W-:Y:S02]  /*0690*/  CS2R R20, SRZ ;  /* 0x0000000000147805 */ /* 0x000fe4000001ff00 */
[----:B0-----:R-:W-:-:S06]  /*06a0*/  CS2R R22, SRZ ;  /* 0x0000000000167805 */ /* 0x001fcc000001ff00 */
[----:B------:R0:W3:Y:S01]  /*06b0*/  @P0 LDG.E.EL.128 R20, desc[UR6][R6.64] ;  /* 0x0000000606140981 */ /* 0x0000e2000c2e1d00 */
[----:B------:R-:W-:-:S04]  /*06c0*/  FADD R13, R4, 9.9999997473787516356e-06 ;  /* 0x3727c5ac040d7421 */ /* 0x000fc80000000000 */
[----:B------:R-:W4:Y:S02]  /*06d0*/  MUFU.SQRT R28, R13 ;  /* 0x0000000d001c7308 */ /* 0x000f240000002000 */
[C---:B----4-:R-:W-:Y:S02]  /*06e0*/  FSETP.GT.AND P0, PT, R28.reuse, 8.50705917302346158658e+37, PT ;  /* 0x7e8000001c00780b */ /* 0x050fe40003f04000 */
[----:B------:R-:W-:-:S11]  /*06f0*/  FSETP.GEU.AND P1, PT, R28, 1.175494350822287508e-38, PT ;  /* 0x008000001c00780b */ /* 0x000fd60003f2e000 */
[----:B------:R-:W-:-:S04]  /*0700*/  @P0 FMUL R28, R28, 0.25 ;  /* 0x3e8000001c1c0820 */ /* 0x000fc80000400000 */
[----:B------:R-:W-:-:S04]  /*0710*/  @!P1 FMUL R28, R28, 16777216 ;  /* 0x4b8000001c1c9820 */ /* 0x000fc80000400000 */
[----:B------:R-:W4:Y:S01]  /*0720*/  MUFU.RCP R4, R28 ;  /* 0x0000001c00047308 */ /* 0x000f220000001000 */
[----:B------:R-:W-:-:S05]  /*0730*/  FSEL R5, R5, 1, P0 ;  /* 0x3f80000005057808 */ /* 0x000fca0000000000 */
[----:B------:R-:W-:Y:S01]  /*0740*/  @!P1 FMUL R5, R5, 16777216 ;  /* 0x4b80000005059820 */ /* 0x000fe20000400000 */
[----:B------:R-:W-:-:S03]  /*0750*/  SHF.R.U32.HI R13, RZ, 0x4, R0 ;  /* 0x00000004ff0d7819 */ /* 0x000fc60000011600 */
[----:B----4-:R-:W-:Y:S01]  /*0760*/  FMUL R4, R4, R5 ;  /* 0x0000000504047220 */ /* 0x010fe20000400000 */
[----:B------:R-:W-:Y:S01]  /*0770*/  SHF.L.U32 R5, R0, 0x6, RZ ;  /* 0x0000000600057819 */ /* 0x000fe200000006ff */
[----:B------:R-:W-:-:S03]  /*0780*/  UMOV UR4, 0x400 ;  /* 0x0000040000047882 */ /* 0x000fc60000000000 */
[----:B0-----:R-:W-:Y:S01]  /*0790*/  LOP3.LUT R6, R5, 0x3c0, RZ, 0xc0, !PT ;  /* 0x000003c005067812 */ /* 0x001fe200078ec0ff */
[C---:B------:R-:W-:Y:S01]  /*07a0*/  FMUL R5, R4.reuse, R26 ;  /* 0x0000001a04057220 */ /* 0x040fe20000400000 */
[----:B-1----:R-:W-:Y:S01]  /*07b0*/  UPRMT UR4, UR5, 0x654, UR4 ;  /* 0x0000065405047896 */ /* 0x002fe20008000004 */
[----:B------:R-:W-:Y:S02]  /*07c0*/  SGXT.U32 R13, R13, 0x3 ;  /* 0x000000030d0d781a */ /* 0x000fe40000000000 */
[-CC-:B------:R-:W-:Y:S01]  /*07d0*/  FFMA R5, R5, R8.reuse, R12.reuse ;  /* 0x0000000805057223 */ /* 0x180fe2000000000c */
[----:B------:R-:W-:Y:S01]  /*07e0*/  FMUL R25, R4, R25 ;  /* 0x0000001904197220 */ /* 0x000fe20000400000 */
[C---:B------:R-:W-:Y:S01]  /*07f0*/  LOP3.LUT R13, R6.reuse, R13, RZ, 0xfc, !PT ;  /* 0x0000000d060d7212 */ /* 0x040fe200078efcff */
[----:B------:R-:W-:Y:S02]  /*0800*/  VIADD R6, R6, UR4 ;  /* 0x0000000406067c36 */ /* 0x000fe40008000000 */
[----:B------:R-:W-:-:S02]  /*0810*/  FFMA R25, R25, R8, R12 ;  /* 0x0000000819197223 */ /* 0x000fc4000000000c */
[----:B------:R-:W-:Y:S01]  /*0820*/  IMAD R13, R13, 0x4, R6 ;  /* 0x000000040d0d7824 */ /* 0x000fe200078e0206 */
[C---:B--2---:R-:W-:Y:S01]  /*0830*/  FSETP.GEU.AND P3, PT, R5.reuse, -R16, PT ;  /* 0x800000100500720b */ /* 0x044fe20003f6e000 */
[----:B------:R-:W-:Y:S01]  /*0840*/  FADD R5, R5, R16 ;  /* 0x0000001005057221 */ /* 0x000fe20000000000 */
[C---:B------:R-:W-:Y:S01]  /*0850*/  FSETP.GEU.AND P2, PT, R9.reuse, -R17, PT ;  /* 0x800000110900720b */ /* 0x040fe20003f4e000 */
[----:B------:R-:W-:Y:S01]  /*0860*/  FADD R9, R9, R17 ;  /* 0x0000001109097221 */ /* 0x000fe20000000000 */
[C---:B------:R-:W-:Y:S01]  /*0870*/  FSETP.GEU.AND P1, PT, R10.reuse, -R18, PT ;  /* 0x800000120a00720b */ /* 0x040fe20003f2e000 */
[----:B------:R-:W-:Y:S01]  /*0880*/  FADD R10, R10, R18 ;  /* 0x000000120a0a7221 */ /* 0x000fe20000000000 */
[C---:B------:R-:W-:Y:S01]  /*0890*/  FADD R4, R15.reuse, R19 ;  /* 0x000000130f047221 */ /* 0x040fe20000000000 */
[----:B------:R-:W-:Y:S02]  /*08a0*/  FSETP.GEU.AND P0, PT, R15, -R19, PT ;  /* 0x800000130f00720b */ /* 0x000fe40003f0e000 */
[----:B------:R-:W-:-:S02]  /*08b0*/  FSEL R6, R5, RZ, P3 ;  /* 0x000000ff05067208 */ /* 0x000fc40001800000 */
[----:B------:R-:W-:Y:S02]  /*08c0*/  FSEL R16, R9, RZ, P2 ;  /* 0x000000ff09107208 */ /* 0x000fe40001000000 */
[----:B------:R-:W-:Y:S02]  /*08d0*/  FSEL R10, R10, RZ, P1 ;  /* 0x000000ff0a0a7208 */ /* 0x000fe40000800000 */
[----:B------:R-:W-:Y:S02]  /*08e0*/  FSEL R4, R4, RZ, P0 ;  /* 0x000000ff04047208 */ /* 0x000fe40000000000 */
[C---:B---3--:R-:W-:Y:S01]  /*08f0*/  FSETP.GEU.AND P3, PT, R25.reuse, -R20, PT ;  /* 0x800000141900720b */ /* 0x048fe20003f6e000 */
[----:B------:R-:W-:Y:S01]  /*0900*/  FADD R20, R25, R20 ;  /* 0x0000001419147221 */ /* 0x000fe20000000000 */
[C---:B------:R-:W-:Y:S01]  /*0910*/  FSETP.GEU.AND P2, PT, R14.reuse, -R21, PT ;  /* 0x800000150e00720b */ /* 0x040fe20003f4e000 */
[----:B------:R-:W-:Y:S01]  /*0920*/  FADD R14, R14, R21 ;  /* 0x000000150e0e7221 */ /* 0x000fe20000000000 */
[C---:B------:R-:W-:Y:S01]  /*0930*/  FSETP.GEU.AND P1, PT, R11.reuse, -R22, PT ;  /* 0x800000160b00720b */ /* 0x040fe20003f2e000 */
[----:B------:R-:W-:Y:S01]  /*0940*/  FADD R11, R11, R22 ;  /* 0x000000160b0b7221 */ /* 0x000fe20000000000 */
[C---:B------:R-:W-:Y:S01]  /*0950*/  FSETP.GEU.AND P0, PT, R27.reuse, -R23, PT ;  /* 0x800000171b00720b */ /* 0x040fe20003f0e000 */
[----:B------:R-:W-:Y:S01]  /*0960*/  FADD R23, R27, R23 ;  /* 0x000000171b177221 */ /* 0x000fe20000000000 */
[----:B------:R0:W-:Y:S01]  /*0970*/  STS [R13+0x50], R16 ;  /* 0x000050100d007388 */ /* 0x0001e20000000800 */
[----:B------:R-:W-:Y:S01]  /*0980*/  FSEL R20, R20, RZ, P3 ;  /* 0x000000ff14147208 */ /* 0x000fe20001800000 */
[----:B------:R-:W1:Y:S01]  /*0990*/  LDC.64 R8, c[0x0][0x240] ;  /* 0x00009000ff087b82 */ /* 0x000e620000000a00 */
[----:B------:R-:W-:-:S02]  /*09a0*/  FSEL R14, R14, RZ, P2 ;  /* 0x000000ff0e0e7208 */ /* 0x000fc40001000000 */
[----:B------:R-:W-:Y:S02]  /*09b0*/  FSEL R12, R11, RZ, P1 ;  /* 0x000000ff0b0c7208 */ /* 0x000fe40000800000 */
[----:B0-----:R-:W-:Y:S01]  /*09c0*/  FSEL R16, R23, RZ, P0 ;  /* 0x000000ff17107208 */ /* 0x001fe20000000000 */
[----:B------:R-:W-:Y:S04]  /*09d0*/  STS [R13], R6 ;  /* 0x000000060d007388 */ /* 0x000fe80000000800 */
[----:B------:R0:W-:Y:S04]  /*09e0*/  STS [R13+0xa0], R10 ;  /* 0x0000a00a0d007388 */ /* 0x0001e80000000800 */
[----:B------:R-:W-:Y:S04]  /*09f0*/  STS [R13+0xf0], R4 ;  /* 0x0000f0040d007388 */ /* 0x000fe80000000800 */
[----:B------:R-:W-:Y:S04]  /*0a00*/  STS [R13+0x20], R20 ;  /* 0x000020140d007388 */ /* 0x000fe80000000800 */
[----:B------:R2:W-:Y:S04]  /*0a10*/  STS [R13+0x70], R14 ;  /* 0x0000700e0d007388 */ /* 0x0005e80000000800 */
[----:B------:R-:W-:Y:S04]  /*0a20*/  STS [R13+0xc0], R12 ;  /* 0x0000c00c0d007388 */ /* 0x000fe80000000800 */
[----:B------:R-:W-:Y:S01]  /*0a30*/  STS [R13+0x110], R16 ;  /* 0x000110100d007388 */ /* 0x000fe20000000800 */
[----:B------:R-:W-:-:S02]  /*0a40*/  LOP3.LUT R5, R0, 0x7c, RZ, 0xc0, !PT ;  /* 0x0000007c00057812 */ /* 0x000fc400078ec0ff */
[----:B0-----:R-:W-:Y:S02]  /*0a50*/  LOP3.LUT R10, R3, 0x1fc, RZ, 0xc0, !PT ;  /* 0x000001fc030a7812 */ /* 0x001fe400078ec0ff */
[----:B------:R-:W-:-:S04]  /*0a60*/  LEA R5, R5, UR4, 0x2 ;  /* 0x0000000405057c11 */ /* 0x000fc8000f8e10ff */
[----:B------:R-:W-:Y:S01]  /*0a70*/  LEA R5, R10, R5, 0x2 ;  /* 0x000000050a057211 */ /* 0x000fe200078e10ff */
[----:B------:R-:W-:Y:S01]  /*0a80*/  BAR.SYNC.DEFER_BLOCKING 0x0 ;  /* 0x0000000000007b1d */ /* 0x000fe20000010000 */
[----:B------:R-:W-:-:S04]  /*0a90*/  SHF.R.U32.HI R11, RZ, 0x2, R0 ;  /* 0x00000002ff0b7819 */ /* 0x000fc80000011600 */
[----:B------:R-:W-:Y:S01]  /*0aa0*/  SGXT.U32 R11, R11, 0x5 ;  /* 0x000000050b0b781a */ /* 0x000fe20000000000 */
[----:B------:R-:W0:Y:S01]  /*0ab0*/  LDS.128 R4, [R5] ;  /* 0x0000000005047984 */ /* 0x000e220000000c00 */
[----:B------:R-:W-:Y:S02]  /*0ac0*/  LOP3.LUT R3, R24, 0xc, R3, 0xf8, !PT ;  /* 0x0000000c18037812 */ /* 0x000fe400078ef803 */
[----:B------:R-:W-:Y:S02]  /*0ad0*/  LOP3.LUT R11, R11, R2, RZ, 0xfc, !PT ;  /* 0x000000020b0b7212 */ /* 0x000fe400078efcff */
[----:B------:R-:W-:Y:S02]  /*0ae0*/  ISETP.GE.AND P0, PT, R3, 0x10, PT ;  /* 0x000000100300780c */ /* 0x000fe40003f06270 */
[----:B------:R-:W-:Y:S01]  /*0af0*/  LOP3.LUT R0, R11, 0x20, RZ, 0xfc, !PT ;  /* 0x000000200b007812 */ /* 0x000fe200078efcff */
[----:B--2---:R-:W-:Y:S01]  /*0b00*/  IMAD.SHL.U32 R14, R3, 0x200, RZ ;  /* 0x00000200030e7824 */ /* 0x004fe200078e00ff */
[----:B------:R-:W-:-:S02]  /*0b10*/  LOP3.LUT R2, R10, 0x200, RZ, 0xfc, !PT ;  /* 0x000002000a027812 */ /* 0x000fc400078efcff */
[C---:B------:R-:W-:Y:S02]  /*0b20*/  ISETP.LT.AND P1, PT, R11.reuse, 0x200, !P0 ;  /* 0x000002000b00780c */ /* 0x040fe40004721270 */
[----:B------:R-:W-:Y:S01]  /*0b30*/  ISETP.LT.AND P0, PT, R0, 0x200, !P0 ;  /* 0x000002000000780c */ /* 0x000fe20004701270 */
[----:B------:R-:W-:Y:S01]  /*0b40*/  IMAD R3, R11, 0x4, R14 ;  /* 0x000000040b037824 */ /* 0x000fe200078e020e */
[----:B------:R-:W-:-:S04]  /*0b50*/  LOP3.LUT R2, R2, 0x3f0, RZ, 0xc0, !PT ;  /* 0x000003f002027812 */ /* 0x000fc800078ec0ff */
[----:B------:R-:W-:Y:S01]  /*0b60*/  IADD3 R11, R2, UR4, RZ ;  /* 0x00000004020b7c10 */ /* 0x000fe2000fffe0ff */
[----:B-1----:R-:W-:-:S04]  /*0b70*/  IMAD.WIDE R2, R3, 0x4, R8 ;  /* 0x0000000403027825 */ /* 0x002fc800078e0208 */
[----:B------:R-:W-:Y:S01]  /*0b80*/  IMAD R11, R10, 0x4, R11 ;  /* 0x000000040a0b7824 */ /* 0x000fe200078e020b */
[----:B0-----:R0:W-:Y:S02]  /*0b90*/  @P1 STG.E.128 desc[UR6][R2.64], R4 ;  /* 0x0000000402001986 */ /* 0x0011e4000c101d06 */
[----:B0-----:R-:W-:Y:S05]  /*0ba0*/  @!P0 EXIT ;  /* 0x000000000000894d */ /* 0x001fea0003800000 */
[----:B0-----:R-:W0:Y:S01]  /*0bb0*/  LDS.128 R4, [R11+0x800] ;  /* 0x000800000b047984 */ /* 0x001e220000000c00 */
[----:B------:R-:W-:-:S05]  /*0bc0*/  LEA R3, R0, R14, 0x2 ;  /* 0x0000000e00037211 */ /* 0x000fca00078e10ff */
[----:B------:R-:W-:-:S05]  /*0bd0*/  IMAD.WIDE R8, R3, 0x4, R8 ;  /* 0x0000000403087825 */ /* 0x000fca00078e0208 */
[----:B0-----:R-:W-:Y:S01]  /*0be0*/  STG.E.128 desc[UR6][R8.64], R4 ;  /* 0x0000000408007986 */ /* 0x001fe2000c101d06 */
[----:B------:R-:W-:Y:S05]  /*0bf0*/  EXIT ;  /* 0x000000000000794d */ /* 0x000fea0003800000 */
.L_x_0:
[----:B------:R-:W-:-:S00]  /*0c00*/  BRA `(.L_x_0) ;  /* 0xfffffffc00fc7947 */ /* 0x000fc0000383ffff */
[----:B------:R-:W-:-:S00]  /*0c10*/  NOP ;  /* 0x0000000000007918 */ /* 0x000fc00000000000 */
        /* <DEDUP_REMOVED lines=14> */
.L_x_1:


//--------------------- .nv.global.init           --------------------------
	.section	.nv.global.init,"aw",@progbits
.nv.global.init:
	.type		_$_str,@object
	.size		_$_str,(_$_str_$_2 - _$_str)
_$_str:
        /*0000*/ 	.byte	0x5f, 0x5f, 0x43, 0x55, 0x44, 0x41, 0x5f, 0x46, 0x54, 0x5a, 0x00
	.type		_$_str_$_2,@object
	.size		_$_str_$_2,(.L_1 - _$_str_$_2)
_$_str_$_2:
        /*000b*/ 	.byte	0x5f, 0x5f, 0x43, 0x55, 0x44, 0x41, 0x5f, 0x50, 0x52, 0x45, 0x43, 0x5f, 0x53, 0x51, 0x52, 0x54
        /*001b*/ 	.byte	0x00
.L_1:


//--------------------- .nv.shared.triton_poi_fused__native_batch_norm_legit_no_training_add_relu_25 --------------------------
	.section	.nv.shared.triton_poi_fused__native_batch_norm_legit_no_training_add_relu_25,"aw",@nobits
	.sectionflags	@""
	.align	16
	.zero		1024


//--------------------- .nv.constant0.triton_poi_fused__native_batch_norm_legit_no_training_add_relu_25 --------------------------
	.section	.nv.constant0.triton_poi_fused__native_batch_norm_legit_no_training_add_relu_25,"a",@progbits
	.sectionflags	@""
	.align	4
.nv.constant0.triton_poi_fused__native_batch_norm_legit_no_training_add_relu_25:
	.zero		592
